	.headerflags	@"EF_CUDA_TEXMODE_UNIFIED EF_CUDA_64BIT_ADDRESS EF_CUDA_ACCELERATORS EF_CUDA_SM90 EF_CUDA_VIRTUAL_SM(EF_CUDA_SM90)"
	.elftype	@"ET_EXEC"


//--------------------- .nv.info                  --------------------------
	.section	.nv.info,"",@"SHT_CUDA_INFO"
	.align	4


	//----- nvinfo : EIATTR_REGCOUNT
	.align		4
        /*0000*/ 	.byte	0x04, 0x2f
        /*0002*/ 	.short	(.L_3 - .L_2)
	.align		4
.L_2:
        /*0004*/ 	.word	index@(triton_poi_fused__native_batch_norm_legit_no_training_add_12)
        /*0008*/ 	.word	0x00000020


	//----- nvinfo : EIATTR_MIN_STACK_SIZE
	.align		4
.L_3:
        /*000c*/ 	.byte	0x04, 0x12
        /*000e*/ 	.short	(.L_5 - .L_4)
	.align		4
.L_4:
        /*0010*/ 	.word	index@(triton_poi_fused__native_batch_norm_legit_no_training_add_12)
        /*0014*/ 	.word	0x00000000


	//----- nvinfo : EIATTR_FRAME_SIZE
	.align		4
.L_5:
        /*0018*/ 	.byte	0x04, 0x11
        /*001a*/ 	.short	(.L_7 - .L_6)
	.align		4
.L_6:
        /*001c*/ 	.word	index@(triton_poi_fused__native_batch_norm_legit_no_training_add_12)
        /*0020*/ 	.word	0x00000000


	//----- nvinfo : EIATTR_MIN_STACK_SIZE
	.align		4
.L_7:
        /*0024*/ 	.byte	0x04, 0x12
        /*0026*/ 	.short	(.L_9 - .L_8)
	.align		4
.L_8:
        /*0028*/ 	.word	index@(triton_poi_fused__native_batch_norm_legit_no_training_add_12)
        /*002c*/ 	.word	0x00000000
.L_9:


//--------------------- .nv.info.triton_poi_fused__native_batch_norm_legit_no_training_add_12 --------------------------
	.section	.nv.info.triton_poi_fused__native_batch_norm_legit_no_training_add_12,"",@"SHT_CUDA_INFO"
	.sectionflags	@""
	.align	4


	//----- nvinfo : EIATTR_CUDA_API_VERSION
	.align		4
        /*0000*/ 	.byte	0x04, 0x37
        /*0002*/ 	.short	(.L_11 - .L_10)
.L_10:
        /*0004*/ 	.word	0x0000007c


	//----- nvinfo : EIATTR_KPARAM_INFO
	.align		4
.L_11:
        /*0008*/ 	.byte	0x04, 0x17
        /*000a*/ 	.short	(.L_13 - .L_12)
.L_12:
        /*000c*/ 	.word	0x00000000
        /*0010*/ 	.short	0x000b
        /*0012*/ 	.short	0x0058
        /*0014*/ 	.byte	0x00, 0xf0, 0x11, 0x00


	//----- nvinfo : EIATTR_KPARAM_INFO
	.align		4
.L_13:
        /*0018*/ 	.byte	0x04, 0x17
        /*001a*/ 	.short	(.L_15 - .L_14)
.L_14:
        /*001c*/ 	.word	0x00000000
        /*0020*/ 	.short	0x000a
        /*0022*/ 	.short	0x0050
        /*0024*/ 	.byte	0x00, 0xf4, 0x21, 0x00


	//----- nvinfo : EIATTR_KPARAM_INFO
	.align		4
.L_15:
        /*0028*/ 	.byte	0x04, 0x17
        /*002a*/ 	.short	(.L_17 - .L_16)
.L_16:
        /*002c*/ 	.word	0x00000000
        /*0030*/ 	.short	0x0009
        /*0032*/ 	.short	0x0048
        /*0034*/ 	.byte	0x00, 0xf4, 0x21, 0x00


	//----- nvinfo : EIATTR_KPARAM_INFO
	.align		4
.L_17:
        /*0038*/ 	.byte	0x04, 0x17
        /*003a*/ 	.short	(.L_19 - .L_18)
.L_18:
        /*003c*/ 	.word	0x00000000
        /*0040*/ 	.short	0x0008
        /*0042*/ 	.short	0x0040
        /*0044*/ 	.byte	0x00, 0xf4, 0x21, 0x00


	//----- nvinfo : EIATTR_KPARAM_INFO
	.align		4
.L_19:
        /*0048*/ 	.byte	0x04, 0x17
        /*004a*/ 	.short	(.L_21 - .L_20)
.L_20:
        /*004c*/ 	.word	0x00000000
        /*0050*/ 	.short	0x0007
        /*0052*/ 	.short	0x0038
        /*0054*/ 	.byte	0x00, 0xf4, 0x21, 0x00


	//----- nvinfo : EIATTR_KPARAM_INFO
	.align		4
.L_21:
        /*0058*/ 	.byte	0x04, 0x17
        /*005a*/ 	.short	(.L_23 - .L_22)
.L_22:
        /*005c*/ 	.word	0x00000000
        /*0060*/ 	.short	0x0006
        /*0062*/ 	.short	0x0030
        /*0064*/ 	.byte	0x00, 0xf4, 0x21, 0x00


	//----- nvinfo : EIATTR_KPARAM_INFO
	.align		4
.L_23:
        /*0068*/ 	.byte	0x04, 0x17
        /*006a*/ 	.short	(.L_25 - .L_24)
.L_24:
        /*006c*/ 	.word	0x00000000
        /*0070*/ 	.short	0x0005
        /*0072*/ 	.short	0x0028
        /*0074*/ 	.byte	0x00, 0xf4, 0x21, 0x00


	//----- nvinfo : EIATTR_KPARAM_INFO
	.align		4
.L_25:
        /*0078*/ 	.byte	0x04, 0x17
        /*007a*/ 	.short	(.L_27 - .L_26)
.L_26:
        /*007c*/ 	.word	0x00000000
        /*0080*/ 	.short	0x0004
        /*0082*/ 	.short	0x0020
        /*0084*/ 	.byte	0x00, 0xf4, 0x21, 0x00


	//----- nvinfo : EIATTR_KPARAM_INFO
	.align		4
.L_27:
        /*0088*/ 	.byte	0x04, 0x17
        /*008a*/ 	.short	(.L_29 - .L_28)
.L_28:
        /*008c*/ 	.word	0x00000000
        /*0090*/ 	.short	0x0003
        /*0092*/ 	.short	0x0018
        /*0094*/ 	.byte	0x00, 0xf4, 0x21, 0x00


	//----- nvinfo : EIATTR_KPARAM_INFO
	.align		4
.L_29:
        /*0098*/ 	.byte	0x04, 0x17
        /*009a*/ 	.short	(.L_31 - .L_30)
.L_30:
        /*009c*/ 	.word	0x00000000
        /*00a0*/ 	.short	0x0002
        /*00a2*/ 	.short	0x0010
        /*00a4*/ 	.byte	0x00, 0xf4, 0x21, 0x00


	//----- nvinfo : EIATTR_KPARAM_INFO
	.align		4
.L_31:
        /*00a8*/ 	.byte	0x04, 0x17
        /*00aa*/ 	.short	(.L_33 - .L_32)
.L_32:
        /*00ac*/ 	.word	0x00000000
        /*00b0*/ 	.short	0x0001
        /*00b2*/ 	.short	0x0008
        /*00b4*/ 	.byte	0x00, 0xf4, 0x21, 0x00


	//----- nvinfo : EIATTR_KPARAM_INFO
	.align		4
.L_33:
        /*00b8*/ 	.byte	0x04, 0x17
        /*00ba*/ 	.short	(.L_35 - .L_34)
.L_34:
        /*00bc*/ 	.word	0x00000000
        /*00c0*/ 	.short	0x0000
        /*00c2*/ 	.short	0x0000
        /*00c4*/ 	.byte	0x00, 0xf4, 0x21, 0x00


	//----- nvinfo : EIATTR_SPARSE_MMA_MASK
	.align		4
.L_35:
        /*00c8*/ 	.byte	0x03, 0x50
        /*00ca*/ 	.short	0x0000


	//----- nvinfo : EIATTR_MAXREG_COUNT
	.align		4
        /*00cc*/ 	.byte	0x03, 0x1b
        /*00ce*/ 	.short	0x00ff


	//----- nvinfo : EIATTR_EXIT_INSTR_OFFSETS
	.align		4
        /*00d0*/ 	.byte	0x04, 0x1c
        /*00d2*/ 	.short	(.L_37 - .L_36)


	//   ....[0]....
.L_36:
        /*00d4*/ 	.word	0x00000a80


	//----- nvinfo : EIATTR_REQNTID
	.align		4
.L_37:
        /*00d8*/ 	.byte	0x04, 0x10
        /*00da*/ 	.short	(.L_39 - .L_38)
.L_38:
        /*00dc*/ 	.word	0x00000080
        /*00e0*/ 	.word	0x00000001
        /*00e4*/ 	.word	0x00000001


	//----- nvinfo : EIATTR_CBANK_PARAM_SIZE
	.align		4
.L_39:
        /*00e8*/ 	.byte	0x03, 0x19
        /*00ea*/ 	.short	0x005c


	//----- nvinfo : EIATTR_PARAM_CBANK
	.align		4
        /*00ec*/ 	.byte	0x04, 0x0a
        /*00ee*/ 	.short	(.L_41 - .L_40)
	.align		4
.L_40:
        /*00f0*/ 	.word	index@(.nv.constant0.triton_poi_fused__native_batch_norm_legit_no_training_add_12)
        /*00f4*/ 	.short	0x0210
        /*00f6*/ 	.short	0x005c


	//----- nvinfo : EIATTR_SW_WAR
	.align		4
.L_41:
        /*00f8*/ 	.byte	0x04, 0x36
        /*00fa*/ 	.short	(.L_43 - .L_42)
.L_42:
        /*00fc*/ 	.word	0x00000008
.L_43:


//--------------------- .nv.callgraph             --------------------------
	.section	.nv.callgraph,"",@"SHT_CUDA_CALLGRAPH"
	.align	4
	.sectionentsize	8
	.align		4
        /*0000*/ 	.word	0x00000000
	.align		4
        /*0004*/ 	.word	0xffffffff
	.align		4
        /*0008*/ 	.word	0x00000000
	.align		4
        /*000c*/ 	.word	0xfffffffe
	.align		4
        /*0010*/ 	.word	0x00000000
	.align		4
        /*0014*/ 	.word	0xfffffffd
	.align		4
        /*0018*/ 	.word	0x00000000
	.align		4
        /*001c*/ 	.word	0xfffffffc


//--------------------- .nv.constant4             --------------------------
	.section	.nv.constant4,"a",@progbits
	.align	8
	.align		8
.nv.constant4:
        /*0000*/ 	.dword	_$_str
	.align		8
        /*0008*/ 	.dword	_$_str_$_2


//--------------------- .text.triton_poi_fused__native_batch_norm_legit_no_training_add_12 --------------------------
	.section	.text.triton_poi_fused__native_batch_norm_legit_no_training_add_12,"ax",@progbits
	.align	128
        .global         triton_poi_fused__native_batch_norm_legit_no_training_add_12
        .type           triton_poi_fused__native_batch_norm_legit_no_training_add_12,@function
        .size           triton_poi_fused__native_batch_norm_legit_no_training_add_12,(.L_x_1 - triton_poi_fused__native_batch_norm_legit_no_training_add_12)
        .other          triton_poi_fused__native_batch_norm_legit_no_training_add_12,@"STO_CUDA_ENTRY STV_DEFAULT"
triton_poi_fused__native_batch_norm_legit_no_training_add_12:
.text.triton_poi_fused__native_batch_norm_legit_no_training_add_12:
[----:B------:R-:W-:Y:S01]  /*0000*/  LDC R1, c[0x0][0x28] ;  /* 0x00000a00ff017b82 */ /* 0x000fe20000000800 */
[----:B------:R-:W1:Y:S01]  /*0010*/  S2R R0, SR_TID.X ;  /* 0x0000000000007919 */ /* 0x000e620000002100 */
[----:B------:R-:W-:-:S06]  /*0020*/  ULDC.64 UR4, c[0x0][0x208] ;  /* 0x0000820000047ab9 */ /* 0x000fcc0000000a00 */
[----:B------:R-:W2:Y:S01]  /*0030*/  LDC.64 R8, c[0x0][0x218] ;  /* 0x00008600ff087b82 */ /* 0x000ea20000000a00 */
[----:B------:R-:W3:Y:S07]  /*0040*/  S2R R3, SR_CTAID.X ;  /* 0x0000000000037919 */ /* 0x000eee0000002500 */
[----:B------:R-:W4:Y:S08]  /*0050*/  LDC.64 R20, c[0x0][0x210] ;  /* 0x00008400ff147b82 */ /* 0x000f300000000a00 */
[----:B------:R-:W5:Y:S01]  /*0060*/  LDC.64 R12, c[0x0][0x228] ;  /* 0x00008a00ff0c7b82 */ /* 0x000f620000000a00 */
[----:B-1----:R-:W-:-:S02]  /*0070*/  SHF.L.U32 R0, R0, 0x2, RZ ;  /* 0x0000000200007819 */ /* 0x002fc400000006ff */
[----:B---3--:R-:W-:Y:S02]  /*0080*/  SHF.R.S32.HI R5, RZ, 0x15, R3 ;  /* 0x00000015ff057819 */ /* 0x008fe40000011403 */
[----:B------:R-:W-:Y:S02]  /*0090*/  LOP3.LUT R0, R0, 0x1fc, RZ, 0xc0, !PT ;  /* 0x000001fc00007812 */ /* 0x000fe400078ec0ff */
[----:B------:R-:W-:Y:S02]  /*00a0*/  SGXT R5, R5, 0x1 ;  /* 0x000000010505781a */ /* 0x000fe40000000200 */
[----:B------:R-:W-:Y:S02]  /*00b0*/  LEA R4, R3, R0, 0xa ;  /* 0x0000000003047211 */ /* 0x000fe400078e50ff */
[----:B------:R-:W1:Y:S02]  /*00c0*/  LDC.64 R2, c[0x0][0x220] ;  /* 0x00008800ff027b82 */ /* 0x000e640000000a00 */
[----:B------:R-:W-:-:S04]  /*00d0*/  LEA.HI R5, R5, R4, RZ, 0x8 ;  /* 0x0000000405057211 */ /* 0x000fc800078f40ff */
[----:B------:R-:W-:Y:S02]  /*00e0*/  SHF.R.S32.HI R0, RZ, 0x8, R5 ;  /* 0x00000008ff007819 */ /* 0x000fe40000011405 */
[----:B------:R-:W-:Y:S02]  /*00f0*/  IADD3 R5, R5, 0x200, RZ ;  /* 0x0000020005057810 */ /* 0x000fe40007ffe0ff */
[----:B------:R-:W-:Y:S02]  /*0100*/  LEA.HI R7, R0, R0, RZ, 0x7 ;  /* 0x0000000000077211 */ /* 0x000fe400078f38ff */
[----:B------:R-:W-:Y:S02]  /*0110*/  SHF.R.S32.HI R6, RZ, 0x8, R5 ;  /* 0x00000008ff067819 */ /* 0x000fe40000011405 */
[----:B------:R-:W-:Y:S02]  /*0120*/  LOP3.LUT R5, R7, 0xffffff80, RZ, 0xc0, !PT ;  /* 0xffffff8007057812 */ /* 0x000fe400078ec0ff */
[----:B------:R-:W-:-:S02]  /*0130*/  LEA.HI R7, R6, R6, RZ, 0x7 ;  /* 0x0000000606077211 */ /* 0x000fc400078f38ff */
[----:B------:R-:W-:Y:S02]  /*0140*/  IADD3 R5, R0, -R5, RZ ;  /* 0x8000000500057210 */ /* 0x000fe40007ffe0ff */
[----:B------:R-:W-:-:S04]  /*0150*/  LOP3.LUT R7, R7, 0xffffff80, RZ, 0xc0, !PT ;  /* 0xffffff8007077812 */ /* 0x000fc800078ec0ff */
[----:B------:R-:W-:Y:S01]  /*0160*/  IADD3 R6, R6, -R7, RZ ;  /* 0x8000000706067210 */ /* 0x000fe20007ffe0ff */
[----:B-1----:R-:W-:-:S04]  /*0170*/  IMAD.WIDE R10, R5, 0x4, R2 ;  /* 0x00000004050a7825 */ /* 0x002fc800078e0202 */
[----:B------:R-:W-:Y:S01]  /*0180*/  IMAD.WIDE R14, R6, 0x4, R2 ;  /* 0x00000004060e7825 */ /* 0x000fe200078e0202 */
[----:B------:R-:W3:Y:S01]  /*0190*/  LDG.E.EL R7, desc[UR4][R10.64] ;  /* 0x000000040a077981 */ /* 0x000ee2000c2e1900 */
[----:B------:R-:W1:Y:S04]  /*01a0*/  LDC.64 R2, c[0x0][0x230] ;  /* 0x00008c00ff027b82 */ /* 0x000e680000000a00 */
[----:B------:R-:W3:Y:S01]  /*01b0*/  LDG.E.EL R14, desc[UR4][R14.64] ;  /* 0x000000040e0e7981 */ /* 0x000ee2000c2e1900 */
[----:B--2---:R-:W-:-:S04]  /*01c0*/  IMAD.WIDE R28, R5, 0x4, R8 ;  /* 0x00000004051c7825 */ /* 0x004fc800078e0208 */
[----:B----4-:R-:W-:Y:S02]  /*01d0*/  IMAD.WIDE R20, R4, 0x4, R20 ;  /* 0x0000000404147825 */ /* 0x010fe400078e0214 */
[----:B------:R-:W2:Y:S04]  /*01e0*/  LDG.E.EL R28, desc[UR4][R28.64] ;  /* 0x000000041c1c7981 */ /* 0x000ea8000c2e1900 */
[----:B------:R-:W2:Y:S01]  /*01f0*/  LDG.E.128 R16, desc[UR4][R20.64] ;  /* 0x0000000414107981 */ /* 0x000ea2000c1e1d00 */
[----:B-----5:R-:W-:-:S05]  /*0200*/  IMAD.WIDE R24, R5, 0x4, R12 ;  /* 0x0000000405187825 */ /* 0x020fca00078e020c */
[----:B------:R4:W5:Y:S01]  /*0210*/  LDG.E.EL R27, desc[UR4][R24.64] ;  /* 0x00000004181b7981 */ /* 0x000962000c2e1900 */
[----:B01----:R-:W-:-:S05]  /*0220*/  IMAD.WIDE R22, R5, 0x4, R2 ;  /* 0x0000000405167825 */ /* 0x003fca00078e0202 */
[----:B------:R0:W5:Y:S01]  /*0230*/  LDG.E.EL R0, desc[UR4][R22.64] ;  /* 0x0000000416007981 */ /* 0x000162000c2e1900 */
[----:B----4-:R-:W-:-:S03]  /*0240*/  IMAD.WIDE R24, R6, 0x4, R8 ;  /* 0x0000000406187825 */ /* 0x010fc600078e0208 */
[----:B------:R1:W4:Y:S04]  /*0250*/  LDG.E.128 R8, desc[UR4][R20.64+0x800] ;  /* 0x0008000414087981 */ /* 0x000328000c1e1d00 */
[----:B------:R1:W4:Y:S01]  /*0260*/  LDG.E.EL R26, desc[UR4][R24.64] ;  /* 0x00000004181a7981 */ /* 0x000322000c2e1900 */
[----:B0-----:R-:W-:Y:S01]  /*0270*/  HFMA2.MMA R22, -RZ, RZ, 1.625, 0 ;  /* 0x3e800000ff167435 */ /* 0x001fe200000001ff */
[----:B------:R-:W-:-:S04]  /*0280*/  IMAD.WIDE R12, R6, 0x4, R12 ;  /* 0x00000004060c7825 */ /* 0x000fc800078e020c */
[----:B------:R-:W-:-:S04]  /*0290*/  IMAD.WIDE R2, R6, 0x4, R2 ;  /* 0x0000000406027825 */ /* 0x000fc800078e0202 */
[----:B---3--:R-:W-:-:S04]  /*02a0*/  FADD R7, R7, 9.9999997473787516356e-06 ;  /* 0x3727c5ac07077421 */ /* 0x008fc80000000000 */
[----:B------:R-:W0:Y:S01]  /*02b0*/  MUFU.SQRT R23, R7 ;  /* 0x0000000700177308 */ /* 0x000e220000002000 */
[----:B------:R-:W-:Y:S02]  /*02c0*/  FADD R29, R14, 9.9999997473787516356e-06 ;  /* 0x3727c5ac0e1d7421 */ /* 0x000fe40000000000 */
[----:B------:R-:W3:Y:S05]  /*02d0*/  LDC.64 R14, c[0x0][0x248] ;  /* 0x00009200ff0e7b82 */ /* 0x000eea0000000a00 */
[----:B------:R-:W1:Y:S01]  /*02e0*/  MUFU.SQRT R29, R29 ;  /* 0x0000001d001d7308 */ /* 0x000e620000002000 */
[C---:B0-----:R-:W-:Y:S02]  /*02f0*/  FSETP.GT.AND P0, PT, R23.reuse, 8.50705917302346158658e+37, PT ;  /* 0x7e8000001700780b */ /* 0x041fe40003f04000 */
[----:B------:R-:W-:-:S02]  /*0300*/  FSETP.GEU.AND P2, PT, R23, 1.175494350822287508e-38, PT ;  /* 0x008000001700780b */ /* 0x000fc40003f4e000 */
[C---:B-1----:R-:W-:Y:S02]  /*0310*/  FSETP.GT.AND P1, PT, R29.reuse, 8.50705917302346158658e+37, PT ;  /* 0x7e8000001d00780b */ /* 0x042fe40003f24000 */
[----:B------:R-:W-:-:S07]  /*0320*/  FSETP.GEU.AND P3, PT, R29, 1.175494350822287508e-38, PT ;  /* 0x008000001d00780b */ /* 0x000fce0003f6e000 */
[----:B------:R-:W-:-:S04]  /*0330*/  @P0 FMUL R23, R23, 0.25 ;  /* 0x3e80000017170820 */ /* 0x000fc80000400000 */
[----:B------:R-:W-:Y:S01]  /*0340*/  @!P2 FMUL R23, R23, 16777216 ;  /* 0x4b8000001717a820 */ /* 0x000fe20000400000 */
[----:B------:R-:W-:-:S03]  /*0350*/  @P1 FMUL R29, R29, 0.25 ;  /* 0x3e8000001d1d1820 */ /* 0x000fc60000400000 */
[----:B------:R0:W1:Y:S01]  /*0360*/  MUFU.RCP R7, R23 ;  /* 0x0000001700077308 */ /* 0x0000620000001000 */
[----:B------:R-:W-:Y:S01]  /*0370*/  @!P3 FMUL R29, R29, 16777216 ;  /* 0x4b8000001d1db820 */ /* 0x000fe20000400000 */
[----:B------:R-:W-:-:S06]  /*0380*/  FSEL R20, R22, 1, P0 ;  /* 0x3f80000016147808 */ /* 0x000fcc0000000000 */
[----:B------:R-:W2:Y:S01]  /*0390*/  MUFU.RCP R25, R29 ;  /* 0x0000001d00197308 */ /* 0x000ea20000001000 */
[----:B------:R-:W-:Y:S01]  /*03a0*/  FSEL R24, R22, 1, P1 ;  /* 0x3f80000016187808 */ /* 0x000fe20000800000 */
[----:B------:R-:W-:Y:S01]  /*03b0*/  @!P2 FMUL R20, R20, 16777216 ;  /* 0x4b8000001414a820 */ /* 0x000fe20000400000 */
[----:B0-----:R-:W4:Y:S03]  /*03c0*/  LDG.E.EL R23, desc[UR4][R2.64] ;  /* 0x0000000402177981 */ /* 0x001f26000c2e1900 */
[----:B------:R-:W-:Y:S01]  /*03d0*/  @!P3 FMUL R24, R24, 16777216 ;  /* 0x4b8000001818b820 */ /* 0x000fe20000400000 */
[----:B-1----:R-:W-:Y:S01]  /*03e0*/  FMUL R7, R7, R20 ;  /* 0x0000001407077220 */ /* 0x002fe20000400000 */
[----:B---3--:R-:W-:-:S04]  /*03f0*/  IMAD.WIDE R20, R5, 0x4, R14 ;  /* 0x0000000405147825 */ /* 0x008fc800078e020e */
[----:B------:R-:W-:Y:S02]  /*0400*/  IMAD.WIDE R14, R6, 0x4, R14 ;  /* 0x00000004060e7825 */ /* 0x000fe400078e020e */
[----:B------:R-:W3:Y:S02]  /*0410*/  LDG.E.EL R20, desc[UR4][R20.64] ;  /* 0x0000000414147981 */ /* 0x000ee4000c2e1900 */
[----:B--2---:R-:W-:Y:S02]  /*0420*/  FMUL R25, R25, R24 ;  /* 0x0000001819197220 */ /* 0x004fe40000400000 */
[----:B------:R0:W2:Y:S04]  /*0430*/  LDG.E.EL R24, desc[UR4][R14.64] ;  /* 0x000000040e187981 */ /* 0x0000a8000c2e1900 */
[----:B------:R1:W2:Y:S01]  /*0440*/  LDG.E.EL R21, desc[UR4][R12.64] ;  /* 0x000000040c157981 */ /* 0x0002a2000c2e1900 */
[----:B0-----:R-:W0:Y:S08]  /*0450*/  LDC.64 R14, c[0x0][0x238] ;  /* 0x00008e00ff0e7b82 */ /* 0x001e300000000a00 */
[----:B-1----:R-:W1:Y:S01]  /*0460*/  LDC.64 R12, c[0x0][0x240] ;  /* 0x00009000ff0c7b82 */ /* 0x002e620000000a00 */
[--C-:B------:R-:W-:Y:S01]  /*0470*/  FADD R16, R16, -R28.reuse ;  /* 0x8000001c10107221 */ /* 0x100fe20000000000 */
[--C-:B------:R-:W-:Y:S01]  /*0480*/  FADD R17, R17, -R28.reuse ;  /* 0x8000001c11117221 */ /* 0x100fe20000000000 */
[--C-:B------:R-:W-:Y:S01]  /*0490*/  FADD R18, R18, -R28.reuse ;  /* 0x8000001c12127221 */ /* 0x100fe20000000000 */
[----:B------:R-:W-:Y:S01]  /*04a0*/  FADD R28, R19, -R28 ;  /* 0x8000001c131c7221 */ /* 0x000fe20000000000 */
[C---:B------:R-:W-:Y:S01]  /*04b0*/  FMUL R16, R7.reuse, R16 ;  /* 0x0000001007107220 */ /* 0x040fe20000400000 */
[C---:B------:R-:W-:Y:S01]  /*04c0*/  FMUL R17, R7.reuse, R17 ;  /* 0x0000001107117220 */ /* 0x040fe20000400000 */
[C---:B------:R-:W-:Y:S01]  /*04d0*/  FMUL R19, R7.reuse, R18 ;  /* 0x0000001207137220 */ /* 0x040fe20000400000 */
[----:B------:R-:W-:Y:S01]  /*04e0*/  FMUL R29, R7, R28 ;  /* 0x0000001c071d7220 */ /* 0x000fe20000400000 */
[C-C-:B-----5:R-:W-:Y:S01]  /*04f0*/  FFMA R7, R27.reuse, R16, R0.reuse ;  /* 0x000000101b077223 */ /* 0x160fe20000000000 */
[C-C-:B------:R-:W-:Y:S01]  /*0500*/  FFMA R3, R27.reuse, R17, R0.reuse ;  /* 0x000000111b037223 */ /* 0x140fe20000000000 */
[C-C-:B------:R-:W-:Y:S01]  /*0510*/  FFMA R2, R27.reuse, R19, R0.reuse ;  /* 0x000000131b027223 */ /* 0x140fe20000000000 */
[----:B------:R-:W-:Y:S01]  /*0520*/  FFMA R0, R27, R29, R0 ;  /* 0x0000001d1b007223 */ /* 0x000fe20000000000 */
[----:B0-----:R-:W-:-:S04]  /*0530*/  IMAD.WIDE R14, R4, 0x4, R14 ;  /* 0x00000004040e7825 */ /* 0x001fc800078e020e */
[--C-:B----4-:R-:W-:Y:S01]  /*0540*/  FADD R17, R8, -R26.reuse ;  /* 0x8000001a08117221 */ /* 0x110fe20000000000 */
[--C-:B------:R-:W-:Y:S01]  /*0550*/  FADD R18, R9, -R26.reuse ;  /* 0x8000001a09127221 */ /* 0x100fe20000000000 */
[--C-:B------:R-:W-:Y:S01]  /*0560*/  FADD R19, R10, -R26.reuse ;  /* 0x8000001a0a137221 */ /* 0x100fe20000000000 */
[----:B------:R-:W-:Y:S02]  /*0570*/  FADD R27, R11, -R26 ;  /* 0x8000001a0b1b7221 */ /* 0x000fe40000000000 */
[----:B------:R-:W4:Y:S01]  /*0580*/  LDG.E.128 R8, desc[UR4][R14.64] ;  /* 0x000000040e087981 */ /* 0x000f22000c1e1d00 */
[----:B-1----:R-:W-:-:S05]  /*0590*/  IMAD.WIDE R28, R5, 0x4, R12 ;  /* 0x00000004051c7825 */ /* 0x002fca00078e020c */
[----:B------:R0:W4:Y:S01]  /*05a0*/  LDG.E.EL R26, desc[UR4][R28.64] ;  /* 0x000000041c1a7981 */ /* 0x000122000c2e1900 */
[C---:B------:R-:W-:Y:S01]  /*05b0*/  FMUL R27, R25.reuse, R27 ;  /* 0x0000001b191b7220 */ /* 0x040fe20000400000 */
[C---:B0-----:R-:W-:Y:S01]  /*05c0*/  FMUL R28, R25.reuse, R17 ;  /* 0x00000011191c7220 */ /* 0x041fe20000400000 */
[----:B------:R-:W-:Y:S01]  /*05d0*/  FMUL R17, R25, R18 ;  /* 0x0000001219117220 */ /* 0x000fe20000400000 */
[----:B------:R-:W-:-:S06]  /*05e0*/  IMAD.WIDE R12, R6, 0x4, R12 ;  /* 0x00000004060c7825 */ /* 0x000fcc00078e020c */
[----:B------:R4:W5:Y:S01]  /*05f0*/  LDG.E.EL R12, desc[UR4][R12.64] ;  /* 0x000000040c0c7981 */ /* 0x000962000c2e1900 */
[----:B---3--:R-:W-:Y:S01]  /*0600*/  FADD R20, R20, 9.9999997473787516356e-06 ;  /* 0x3727c5ac14147421 */ /* 0x008fe20000000000 */
[----:B--2---:R-:W-:-:S03]  /*0610*/  FADD R16, R24, 9.9999997473787516356e-06 ;  /* 0x3727c5ac18107421 */ /* 0x004fc60000000000 */
[----:B------:R-:W0:Y:S08]  /*0620*/  MUFU.SQRT R29, R20 ;  /* 0x00000014001d7308 */ /* 0x000e300000002000 */
[----:B------:R-:W1:Y:S01]  /*0630*/  MUFU.SQRT R24, R16 ;  /* 0x0000001000187308 */ /* 0x000e620000002000 */
[C---:B0-----:R-:W-:Y:S02]  /*0640*/  FSETP.GT.AND P0, PT, R29.reuse, 8.50705917302346158658e+37, PT ;  /* 0x7e8000001d00780b */ /* 0x041fe40003f04000 */
[----:B------:R-:W-:-:S02]  /*0650*/  FSETP.GEU.AND P2, PT, R29, 1.175494350822287508e-38, PT ;  /* 0x008000001d00780b */ /* 0x000fc40003f4e000 */
[C---:B-1----:R-:W-:Y:S02]  /*0660*/  FSETP.GT.AND P1, PT, R24.reuse, 8.50705917302346158658e+37, PT ;  /* 0x7e8000001800780b */ /* 0x042fe40003f24000 */
[----:B------:R-:W-:-:S07]  /*0670*/  FSETP.GEU.AND P3, PT, R24, 1.175494350822287508e-38, PT ;  /* 0x008000001800780b */ /* 0x000fce0003f6e000 */
[----:B------:R-:W-:-:S04]  /*0680*/  @P0 FMUL R29, R29, 0.25 ;  /* 0x3e8000001d1d0820 */ /* 0x000fc80000400000 */
[----:B------:R-:W-:Y:S01]  /*0690*/  @P1 FMUL R24, R24, 0.25 ;  /* 0x3e80000018181820 */ /* 0x000fe20000400000 */
[----:B------:R-:W-:-:S03]  /*06a0*/  @!P2 FMUL R29, R29, 16777216 ;  /* 0x4b8000001d1da820 */ /* 0x000fc60000400000 */
[----:B------:R-:W-:Y:S01]  /*06b0*/  @!P3 FMUL R24, R24, 16777216 ;  /* 0x4b8000001818b820 */ /* 0x000fe20000400000 */
[----:B------:R-:W0:Y:S01]  /*06c0*/  MUFU.RCP R16, R29 ;  /* 0x0000001d00107308 */ /* 0x000e220000001000 */
[----:B------:R-:W-:Y:S01]  /*06d0*/  FMUL R20, R25, R19 ;  /* 0x0000001319147220 */ /* 0x000fe20000400000 */
[----:B------:R-:W-:Y:S01]  /*06e0*/  FFMA R19, R21, R17, R23 ;  /* 0x0000001115137223 */ /* 0x000fe20000000017 */
[----:B------:R-:W-:-:S05]  /*06f0*/  FSEL R17, R22, 1, P1 ;  /* 0x3f80000016117808 */ /* 0x000fca0000800000 */
[----:B------:R-:W1:Y:S01]  /*0700*/  MUFU.RCP R24, R24 ;  /* 0x0000001800187308 */ /* 0x000e620000001000 */
[----:B------:R-:W-:Y:S01]  /*0710*/  FSEL R25, R22, 1, P0 ;  /* 0x3f80000016197808 */ /* 0x000fe20000000000 */
[C-C-:B------:R-:W-:Y:S01]  /*0720*/  FFMA R18, R21.reuse, R28, R23.reuse ;  /* 0x0000001c15127223 */ /* 0x140fe20000000017 */
[C-C-:B------:R-:W-:Y:S01]  /*0730*/  FFMA R20, R21.reuse, R20, R23.reuse ;  /* 0x0000001415147223 */ /* 0x140fe20000000017 */
[----:B------:R-:W-:Y:S01]  /*0740*/  FFMA R21, R21, R27, R23 ;  /* 0x0000001b15157223 */ /* 0x000fe20000000017 */
[----:B------:R-:W-:Y:S01]  /*0750*/  @!P3 FMUL R17, R17, 16777216 ;  /* 0x4b8000001111b820 */ /* 0x000fe20000400000 */
[----:B------:R-:W2:Y:S01]  /*0760*/  LDC.64 R22, c[0x0][0x250] ;  /* 0x00009400ff167b82 */ /* 0x000ea20000000a00 */
[----:B------:R-:W-:-:S04]  /*0770*/  @!P2 FMUL R25, R25, 16777216 ;  /* 0x4b8000001919a820 */ /* 0x000fc80000400000 */
[----:B0-----:R-:W-:Y:S01]  /*0780*/  FMUL R25, R16, R25 ;  /* 0x0000001910197220 */ /* 0x001fe20000400000 */
[----:B-1----:R-:W-:Y:S02]  /*0790*/  FMUL R24, R24, R17 ;  /* 0x0000001118187220 */ /* 0x002fe40000400000 */
[----:B------:R-:W0:Y:S01]  /*07a0*/  LDC.64 R16, c[0x0][0x258] ;  /* 0x00009600ff107b82 */ /* 0x000e220000000a00 */
[--C-:B----4-:R-:W-:Y:S01]  /*07b0*/  FADD R13, R8, -R26.reuse ;  /* 0x8000001a080d7221 */ /* 0x110fe20000000000 */
[--C-:B------:R-:W-:Y:S01]  /*07c0*/  FADD R27, R9, -R26.reuse ;  /* 0x8000001a091b7221 */ /* 0x100fe20000000000 */
[--C-:B------:R-:W-:Y:S01]  /*07d0*/  FADD R10, R10, -R26.reuse ;  /* 0x8000001a0a0a7221 */ /* 0x100fe20000000000 */
[----:B------:R-:W-:Y:S01]  /*07e0*/  FADD R11, R11, -R26 ;  /* 0x8000001a0b0b7221 */ /* 0x000fe20000000000 */
[C---:B------:R-:W-:Y:S01]  /*07f0*/  FMUL R13, R25.reuse, R13 ;  /* 0x0000000d190d7220 */ /* 0x040fe20000400000 */
[----:B------:R-:W-:Y:S01]  /*0800*/  FMUL R27, R25, R27 ;  /* 0x0000001b191b7220 */ /* 0x000fe20000400000 */
[----:B--2---:R-:W-:-:S04]  /*0810*/  IMAD.WIDE R8, R5, 0x4, R22 ;  /* 0x0000000405087825 */ /* 0x004fc800078e0216 */
[----:B------:R-:W-:-:S04]  /*0820*/  IMAD.WIDE R28, R6, 0x4, R22 ;  /* 0x00000004061c7825 */ /* 0x000fc800078e0216 */
[C---:B------:R-:W-:Y:S01]  /*0830*/  FMUL R22, R25.reuse, R10 ;  /* 0x0000000a19167220 */ /* 0x040fe20000400000 */
[----:B------:R-:W-:Y:S01]  /*0840*/  FMUL R25, R25, R11 ;  /* 0x0000000b19197220 */ /* 0x000fe20000400000 */
[----:B------:R-:W2:Y:S04]  /*0850*/  LDG.E.EL R23, desc[UR4][R8.64] ;  /* 0x0000000408177981 */ /* 0x000ea8000c2e1900 */
[----:B------:R-:W3:Y:S04]  /*0860*/  LDG.E.EL R28, desc[UR4][R28.64] ;  /* 0x000000041c1c7981 */ /* 0x000ee8000c2e1900 */
[----:B------:R0:W5:Y:S02]  /*0870*/  LDG.E.128 R8, desc[UR4][R14.64+0x800] ;  /* 0x000800040e087981 */ /* 0x000164000c1e1d00 */
[----:B0-----:R-:W-:-:S04]  /*0880*/  IMAD.WIDE R14, R5, 0x4, R16 ;  /* 0x00000004050e7825 */ /* 0x001fc800078e0210 */
[----:B------:R-:W-:Y:S02]  /*0890*/  IMAD.WIDE R16, R6, 0x4, R16 ;  /* 0x0000000406107825 */ /* 0x000fe400078e0210 */
[----:B------:R0:W2:Y:S04]  /*08a0*/  LDG.E.EL R6, desc[UR4][R14.64] ;  /* 0x000000040e067981 */ /* 0x0000a8000c2e1900 */
[----:B------:R-:W3:Y:S01]  /*08b0*/  LDG.E.EL R17, desc[UR4][R16.64] ;  /* 0x0000000410117981 */ /* 0x000ee2000c2e1900 */
[----:B0-----:R-:W0:Y:S02]  /*08c0*/  LDC.64 R14, c[0x0][0x260] ;  /* 0x00009800ff0e7b82 */ /* 0x001e240000000a00 */
[----:B0-----:R-:W-:-:S04]  /*08d0*/  IMAD.WIDE R14, R4, 0x4, R14 ;  /* 0x00000004040e7825 */ /* 0x001fc800078e020e */
[--C-:B-----5:R-:W-:Y:S01]  /*08e0*/  FADD R5, R8, -R12.reuse ;  /* 0x8000000c08057221 */ /* 0x120fe20000000000 */
[--C-:B------:R-:W-:Y:S01]  /*08f0*/  FADD R26, R9, -R12.reuse ;  /* 0x8000000c091a7221 */ /* 0x100fe20000000000 */
[--C-:B------:R-:W-:Y:S01]  /*0900*/  FADD R10, R10, -R12.reuse ;  /* 0x8000000c0a0a7221 */ /* 0x100fe20000000000 */
[----:B------:R-:W-:Y:S01]  /*0910*/  FADD R11, R11, -R12 ;  /* 0x8000000c0b0b7221 */ /* 0x000fe20000000000 */
[C---:B------:R-:W-:Y:S01]  /*0920*/  FMUL R5, R24.reuse, R5 ;  /* 0x0000000518057220 */ /* 0x040fe20000400000 */
[C---:B------:R-:W-:Y:S01]  /*0930*/  FMUL R26, R24.reuse, R26 ;  /* 0x0000001a181a7220 */ /* 0x040fe20000400000 */
[C---:B------:R-:W-:Y:S01]  /*0940*/  FMUL R12, R24.reuse, R10 ;  /* 0x0000000a180c7220 */ /* 0x040fe20000400000 */
[----:B------:R-:W-:Y:S01]  /*0950*/  FMUL R24, R24, R11 ;  /* 0x0000000b18187220 */ /* 0x000fe20000400000 */
[C-C-:B--2---:R-:W-:Y:S01]  /*0960*/  FFMA R10, R23.reuse, R13, R6.reuse ;  /* 0x0000000d170a7223 */ /* 0x144fe20000000006 */
[C-C-:B------:R-:W-:Y:S01]  /*0970*/  FFMA R8, R23.reuse, R27, R6.reuse ;  /* 0x0000001b17087223 */ /* 0x140fe20000000006 */
[C-C-:B------:R-:W-:Y:S01]  /*0980*/  FFMA R9, R23.reuse, R22, R6.reuse ;  /* 0x0000001617097223 */ /* 0x140fe20000000006 */
[----:B------:R-:W-:Y:S01]  /*0990*/  FFMA R25, R23, R25, R6 ;  /* 0x0000001917197223 */ /* 0x000fe20000000006 */
[C-C-:B---3--:R-:W-:Y:S01]  /*09a0*/  FFMA R11, R28.reuse, R12, R17.reuse ;  /* 0x0000000c1c0b7223 */ /* 0x148fe20000000011 */
[C-C-:B------:R-:W-:Y:S01]  /*09b0*/  FFMA R13, R28.reuse, R5, R17.reuse ;  /* 0x000000051c0d7223 */ /* 0x140fe20000000011 */
[C-C-:B------:R-:W-:Y:S01]  /*09c0*/  FFMA R26, R28.reuse, R26, R17.reuse ;  /* 0x0000001a1c1a7223 */ /* 0x140fe20000000011 */
[----:B------:R-:W-:Y:S01]  /*09d0*/  FFMA R24, R28, R24, R17 ;  /* 0x000000181c187223 */ /* 0x000fe20000000011 */
[----:B------:R-:W-:Y:S01]  /*09e0*/  FADD R4, R10, R7 ;  /* 0x000000070a047221 */ /* 0x000fe20000000000 */
[----:B------:R-:W-:Y:S01]  /*09f0*/  FADD R5, R8, R3 ;  /* 0x0000000308057221 */ /* 0x000fe20000000000 */
[----:B------:R-:W-:Y:S01]  /*0a00*/  FADD R6, R9, R2 ;  /* 0x0000000209067221 */ /* 0x000fe20000000000 */
[----:B------:R-:W-:Y:S01]  /*0a10*/  FADD R10, R11, R20 ;  /* 0x000000140b0a7221 */ /* 0x000fe20000000000 */
[----:B------:R-:W-:Y:S01]  /*0a20*/  FADD R7, R25, R0 ;  /* 0x0000000019077221 */ /* 0x000fe20000000000 */
[----:B------:R-:W-:Y:S01]  /*0a30*/  FADD R8, R13, R18 ;  /* 0x000000120d087221 */ /* 0x000fe20000000000 */
[----:B------:R-:W-:Y:S01]  /*0a40*/  FADD R9, R26, R19 ;  /* 0x000000131a097221 */ /* 0x000fe20000000000 */
[----:B------:R-:W-:-:S02]  /*0a50*/  FADD R11, R24, R21 ;  /* 0x00000015180b7221 */ /* 0x000fc40000000000 */
[----:B------:R-:W-:Y:S04]  /*0a60*/  STG.E.128 desc[UR4][R14.64], R4 ;  /* 0x000000040e007986 */ /* 0x000fe8000c101d04 */
[----:B------:R-:W-:Y:S01]  /*0a70*/  STG.E.128 desc[UR4][R14.64+0x800], R8 ;  /* 0x000800080e007986 */ /* 0x000fe2000c101d04 */
[----:B------:R-:W-:Y:S05]  /*0a80*/  EXIT ;  /* 0x000000000000794d */ /* 0x000fea0003800000 */
.L_x_0:
[----:B------:R-:W-:-:S00]  /*0a90*/  BRA `(.L_x_0) ;  /* 0xfffffffc00fc7947 */ /* 0x000fc0000383ffff */
[----:B------:R-:W-:-:S00]  /*0aa0*/  NOP ;  /* 0x0000000000007918 */ /* 0x000fc00000000000 */
        /* <DEDUP_REMOVED lines=13> */
.L_x_1:


//--------------------- .nv.global.init           --------------------------
	.section	.nv.global.init,"aw",@progbits
.nv.global.init:
	.type		_$_str,@object
	.size		_$_str,(_$_str_$_2 - _$_str)
_$_str:
        /*0000*/ 	.byte	0x5f, 0x5f, 0x43, 0x55, 0x44, 0x41, 0x5f, 0x46, 0x54, 0x5a, 0x00
	.type		_$_str_$_2,@object
	.size		_$_str_$_2,(.L_1 - _$_str_$_2)
_$_str_$_2:
        /*000b*/ 	.byte	0x5f, 0x5f, 0x43, 0x55, 0x44, 0x41, 0x5f, 0x50, 0x52, 0x45, 0x43, 0x5f, 0x53, 0x51, 0x52, 0x54
        /*001b*/ 	.byte	0x00
.L_1:


//--------------------- .nv.constant0.triton_poi_fused__native_batch_norm_legit_no_training_add_12 --------------------------
	.section	.nv.constant0.triton_poi_fused__native_batch_norm_legit_no_training_add_12,"a",@progbits
	.sectionflags	@""
	.align	4
.nv.constant0.triton_poi_fused__native_batch_norm_legit_no_training_add_12:
	.zero		620
